//
// Generated by NVIDIA NVVM Compiler
//
// Compiler Build ID: CL-36424714
// Cuda compilation tools, release 13.0, V13.0.88
// Based on NVVM 20.0.0
//

.version 9.0
.target sm_100
.address_size 64

	// .globl	_Z8kernel_1v
.extern .func  (.param .b32 func_retval0) vprintf
(
	.param .b64 vprintf_param_0,
	.param .b64 vprintf_param_1
)
;
.global .align 1 .b8 $str[14] = {107, 101, 114, 110, 101, 108, 95, 49, 32, 114, 117, 110, 10};
.global .align 1 .b8 $str$1[14] = {107, 101, 114, 110, 101, 108, 95, 50, 32, 114, 117, 110, 10};

.visible .entry _Z8kernel_1v()
{
	.reg .pred 	%p<5>;
	.reg .b32 	%r<26>;
	.reg .b64 	%rd<11>;

	// begin inline asm
	mov.u32 %r2, %envreg2;
	// end inline asm
	cvt.u64.u32 	%rd4, %r2;
	// begin inline asm
	mov.u32 %r3, %envreg1;
	// end inline asm
	cvt.u64.u32 	%rd5, %r3;
	shl.b64 	%rd6, %rd5, 32;
	or.b64  	%rd1, %rd6, %rd4;
	setp.ne.s64 	%p1, %rd1, 0;
	@%p1 bra 	$L__BB0_2;
	// begin inline asm
	trap;
	// end inline asm
$L__BB0_2:
	barrier.sync 	0;
	mov.u32 	%r4, %tid.x;
	mov.u32 	%r5, %tid.y;
	add.s32 	%r6, %r4, %r5;
	mov.u32 	%r7, %tid.z;
	or.b32  	%r8, %r6, %r7;
	setp.ne.s32 	%p2, %r8, 0;
	@%p2 bra 	$L__BB0_5;
	add.s64 	%rd7, %rd1, 4;
	mov.u32 	%r11, %nctaid.x;
	mov.u32 	%r12, %nctaid.y;
	mul.lo.s32 	%r13, %r11, %r12;
	mov.u32 	%r14, %nctaid.z;
	mul.lo.s32 	%r15, %r13, %r14;
	mov.u32 	%r16, %ctaid.x;
	mov.u32 	%r17, %ctaid.y;
	add.s32 	%r18, %r16, %r17;
	mov.u32 	%r19, %ctaid.z;
	neg.s32 	%r20, %r19;
	setp.eq.s32 	%p3, %r18, %r20;
	sub.s32 	%r21, -2147483647, %r15;
	selp.b32 	%r10, %r21, 1, %p3;
	// begin inline asm
	atom.add.release.gpu.u32 %r9,[%rd7],%r10;
	// end inline asm
$L__BB0_4:
	// begin inline asm
	ld.acquire.gpu.u32 %r22,[%rd7];
	// end inline asm
	xor.b32  	%r23, %r22, %r9;
	setp.gt.s32 	%p4, %r23, -1;
	@%p4 bra 	$L__BB0_4;
$L__BB0_5:
	barrier.sync 	0;
	mov.u64 	%rd9, $str;
	cvta.global.u64 	%rd10, %rd9;
	{ // callseq 0, 0
	.param .b64 param0;
	st.param.b64 	[param0], %rd10;
	.param .b64 param1;
	st.param.b64 	[param1], 0;
	.param .b32 retval0;
	call.uni (retval0), 
	vprintf, 
	(
	param0, 
	param1
	);
	ld.param.b32 	%r24, [retval0];
	} // callseq 0
	ret;

}
	// .globl	_Z8kernel_2v
.visible .entry _Z8kernel_2v()
{
	.reg .pred 	%p<9>;
	.reg .b32 	%r<42>;
	.reg .b64 	%rd<12>;

	// begin inline asm
	mov.u32 %r4, %envreg2;
	// end inline asm
	cvt.u64.u32 	%rd3, %r4;
	// begin inline asm
	mov.u32 %r5, %envreg1;
	// end inline asm
	cvt.u64.u32 	%rd4, %r5;
	shl.b64 	%rd5, %rd4, 32;
	or.b64  	%rd1, %rd5, %rd3;
	setp.ne.s64 	%p1, %rd1, 0;
	@%p1 bra 	$L__BB1_2;
	// begin inline asm
	trap;
	// end inline asm
$L__BB1_2:
	add.s64 	%rd2, %rd1, 4;
	barrier.sync 	0;
	mov.u32 	%r6, %tid.x;
	mov.u32 	%r7, %tid.y;
	add.s32 	%r8, %r6, %r7;
	mov.u32 	%r9, %tid.z;
	or.b32  	%r1, %r8, %r9;
	setp.ne.s32 	%p2, %r1, 0;
	@%p2 bra 	$L__BB1_5;
	mov.u32 	%r12, %nctaid.x;
	mov.u32 	%r13, %nctaid.y;
	mul.lo.s32 	%r14, %r12, %r13;
	mov.u32 	%r15, %nctaid.z;
	mul.lo.s32 	%r16, %r14, %r15;
	mov.u32 	%r17, %ctaid.x;
	mov.u32 	%r18, %ctaid.y;
	add.s32 	%r19, %r17, %r18;
	mov.u32 	%r20, %ctaid.z;
	neg.s32 	%r21, %r20;
	setp.eq.s32 	%p3, %r19, %r21;
	sub.s32 	%r22, -2147483647, %r16;
	selp.b32 	%r11, %r22, 1, %p3;
	// begin inline asm
	atom.add.release.gpu.u32 %r10,[%rd2],%r11;
	// end inline asm
$L__BB1_4:
	// begin inline asm
	ld.acquire.gpu.u32 %r23,[%rd2];
	// end inline asm
	xor.b32  	%r24, %r23, %r10;
	setp.gt.s32 	%p4, %r24, -1;
	@%p4 bra 	$L__BB1_4;
$L__BB1_5:
	setp.ne.s64 	%p5, %rd1, 0;
	barrier.sync 	0;
	@%p5 bra 	$L__BB1_7;
	// begin inline asm
	trap;
	// end inline asm
$L__BB1_7:
	setp.ne.s32 	%p6, %r1, 0;
	barrier.sync 	0;
	@%p6 bra 	$L__BB1_10;
	mov.u32 	%r27, %nctaid.x;
	mov.u32 	%r28, %nctaid.y;
	mul.lo.s32 	%r29, %r27, %r28;
	mov.u32 	%r30, %nctaid.z;
	mul.lo.s32 	%r31, %r29, %r30;
	mov.u32 	%r32, %ctaid.x;
	mov.u32 	%r33, %ctaid.y;
	add.s32 	%r34, %r32, %r33;
	mov.u32 	%r35, %ctaid.z;
	neg.s32 	%r36, %r35;
	setp.eq.s32 	%p7, %r34, %r36;
	sub.s32 	%r37, -2147483647, %r31;
	selp.b32 	%r26, %r37, 1, %p7;
	// begin inline asm
	atom.add.release.gpu.u32 %r25,[%rd2],%r26;
	// end inline asm
$L__BB1_9:
	// begin inline asm
	ld.acquire.gpu.u32 %r38,[%rd2];
	// end inline asm
	xor.b32  	%r39, %r38, %r25;
	setp.gt.s32 	%p8, %r39, -1;
	@%p8 bra 	$L__BB1_9;
$L__BB1_10:
	barrier.sync 	0;
	mov.u64 	%rd10, $str$1;
	cvta.global.u64 	%rd11, %rd10;
	{ // callseq 1, 0
	.param .b64 param0;
	st.param.b64 	[param0], %rd11;
	.param .b64 param1;
	st.param.b64 	[param1], 0;
	.param .b32 retval0;
	call.uni (retval0), 
	vprintf, 
	(
	param0, 
	param1
	);
	ld.param.b32 	%r40, [retval0];
	} // callseq 1
	ret;

}


// ===== COMPILED SASS (sm_100) =====

	.target	sm_100

	.elftype	@"ET_EXEC"


//--------------------- .note.nv.tkinfo           --------------------------
	.section	.note.nv.tkinfo,"",@"SHT_NOTE"
	.sectionflags	@"SHF_NOTE_NV_TKINFO"
	.tkinfo
        /*0018*/ 	.word	0x00000002
        /*0030*/ 	.string	""
        /*0030*/ 	.string	"ptxas"
        /*0030*/ 	.string	"Cuda compilation tools, release 13.0, V13.0.88"
        /*0030*/ 	.string	"Build cuda_13.0.r13.0/compiler.36424714_0"
        /*0030*/ 	.string	"-arch sm_100 -m 64 "



//--------------------- .note.nv.cuinfo           --------------------------
	.section	.note.nv.cuinfo,"",@"SHT_NOTE"
	.sectionflags	@"SHF_NOTE_NV_CUINFO"
        /*0018*/ 	.short	0x0002
        /*001a*/ 	.short	0x0064
        /*001c*/ 	.short	0x0082
	.zero		2


//--------------------- .nv.info                  --------------------------
	.section	.nv.info,"",@"SHT_CUDA_INFO"
	.align	4


	//----- nvinfo : EIATTR_REGCOUNT
	.align		4
        /*0000*/ 	.byte	0x04, 0x2f
        /*0002*/ 	.short	(.L_3 - .L_2)
	.align		4
.L_2:
        /*0004*/ 	.word	index@(_Z8kernel_1v)
        /*0008*/ 	.word	0x00000018


	//----- nvinfo : EIATTR_FRAME_SIZE
	.align		4
.L_3:
        /*000c*/ 	.byte	0x04, 0x11
        /*000e*/ 	.short	(.L_5 - .L_4)
	.align		4
.L_4:
        /*0010*/ 	.word	index@(_Z8kernel_1v)
        /*0014*/ 	.word	0x00000000


	//----- nvinfo : EIATTR_REGCOUNT
	.align		4
.L_5:
        /*0018*/ 	.byte	0x04, 0x2f
        /*001a*/ 	.short	(.L_7 - .L_6)
	.align		4
.L_6:
        /*001c*/ 	.word	index@(_Z8kernel_2v)
        /*0020*/ 	.word	0x00000018


	//----- nvinfo : EIATTR_FRAME_SIZE
	.align		4
.L_7:
        /*0024*/ 	.byte	0x04, 0x11
        /*0026*/ 	.short	(.L_9 - .L_8)
	.align		4
.L_8:
        /*0028*/ 	.word	index@(_Z8kernel_2v)
        /*002c*/ 	.word	0x00000000


	//----- nvinfo : EIATTR_MIN_STACK_SIZE
	.align		4
.L_9:
        /*0030*/ 	.byte	0x04, 0x12
        /*0032*/ 	.short	(.L_11 - .L_10)
	.align		4
.L_10:
        /*0034*/ 	.word	index@(_Z8kernel_2v)
        /*0038*/ 	.word	0x00000000


	//----- nvinfo : EIATTR_MIN_STACK_SIZE
	.align		4
.L_11:
        /*003c*/ 	.byte	0x04, 0x12
        /*003e*/ 	.short	(.L_13 - .L_12)
	.align		4
.L_12:
        /*0040*/ 	.word	index@(_Z8kernel_1v)
        /*0044*/ 	.word	0x00000000
.L_13:


//--------------------- .nv.compat                --------------------------
	.section	.nv.compat,"",@"SHT_CUDA_COMPAT_INFO"
	.align	4
        /*0000*/ 	.byte	0x02, 0x09, 0x00, 0x00, 0x02, 0x02, 0x01, 0x00, 0x02, 0x05, 0x05, 0x00, 0x03, 0x07, 0x01, 0x01
        /*0010*/ 	.byte	0x02, 0x03, 0x00, 0x00, 0x02, 0x06, 0x01, 0x00, 0x04, 0x0b, 0x08, 0x00, 0x09, 0x00, 0x00, 0x00
        /*0020*/ 	.byte	0x00, 0x00, 0x00, 0x00


//--------------------- .nv.info._Z8kernel_2v     --------------------------
	.section	.nv.info._Z8kernel_2v,"",@"SHT_CUDA_INFO"
	.sectionflags	@""
	.align	4


	//----- nvinfo : EIATTR_CUDA_API_VERSION
	.align		4
        /*0000*/ 	.byte	0x04, 0x37
        /*0002*/ 	.short	(.L_15 - .L_14)
.L_14:
        /*0004*/ 	.word	0x00000082


	//----- nvinfo : EIATTR_SPARSE_MMA_MASK
	.align		4
.L_15:
        /*0008*/ 	.byte	0x03, 0x50
        /*000a*/ 	.short	0x0000


	//----- nvinfo : EIATTR_MAXREG_COUNT
	.align		4
        /*000c*/ 	.byte	0x03, 0x1b
        /*000e*/ 	.short	0x00ff


	//----- nvinfo : EIATTR_NUM_BARRIERS
	.align		4
        /*0010*/ 	.byte	0x02, 0x4c
        /*0012*/ 	.byte	0x01
	.zero		1


	//----- nvinfo : EIATTR_EXTERNS
	.align		4
        /*0014*/ 	.byte	0x04, 0x0f
        /*0016*/ 	.short	(.L_17 - .L_16)


	//   ....[0]....
	.align		4
.L_16:
        /*0018*/ 	.word	index@(vprintf)


	//----- nvinfo : EIATTR_MERCURY_ISA_VERSION
	.align		4
.L_17:
        /*001c*/ 	.byte	0x03, 0x5f
        /*001e*/ 	.short	0x0101


	//----- nvinfo : EIATTR_INT_WARP_WIDE_INSTR_OFFSETS
	.align		4
        /*0020*/ 	.byte	0x04, 0x31
        /*0022*/ 	.short	(.L_19 - .L_18)


	//   ....[0]....
.L_18:
        /*0024*/ 	.word	0x000001e0


	//   ....[1]....
        /*0028*/ 	.word	0x00000380


	//   ....[2]....
        /*002c*/ 	.word	0x000004e0


	//   ....[3]....
        /*0030*/ 	.word	0x00000670


	//----- nvinfo : EIATTR_COOP_GROUP_MASK_REGIDS
	.align		4
.L_19:
        /*0034*/ 	.byte	0x04, 0x29
        /*0036*/ 	.short	(.L_21 - .L_20)


	//   ....[0]....
.L_20:
        /*0038*/ 	.word	0xffffffff


	//   ....[1]....
        /*003c*/ 	.word	0xffffffff


	//   ....[2]....
        /*0040*/ 	.word	0xffffffff


	//   ....[3]....
        /*0044*/ 	.word	0xffffffff


	//   ....[4]....
        /*0048*/ 	.word	0x0500000f


	//   ....[5]....
        /*004c*/ 	.word	0x0500000f


	//   ....[6]....
        /*0050*/ 	.word	0x0500000f


	//----- nvinfo : EIATTR_COOP_GROUP_INSTR_OFFSETS
	.align		4
.L_21:
        /*0054*/ 	.byte	0x04, 0x28
        /*0056*/ 	.short	(.L_23 - .L_22)


	//   ....[0]....
.L_22:
        /*0058*/ 	.word	0x00000140


	//   ....[1]....
        /*005c*/ 	.word	0x00000430


	//   ....[2]....
        /*0060*/ 	.word	0x00000440


	//   ....[3]....
        /*0064*/ 	.word	0x00000720


	//   ....[4]....
        /*0068*/ 	.word	0x00000830


	//   ....[5]....
        /*006c*/ 	.word	0x000008e0


	//   ....[6]....
        /*0070*/ 	.word	0x00000990


	//----- nvinfo : EIATTR_VRC_CTA_INIT_COUNT
	.align		4
.L_23:
        /*0074*/ 	.byte	0x02, 0x4a
	.zero		1
	.zero		1


	//----- nvinfo : EIATTR_SYSCALL_OFFSETS
	.align		4
        /*0078*/ 	.byte	0x04, 0x46
        /*007a*/ 	.short	(.L_25 - .L_24)


	//   ....[0]....
.L_24:
        /*007c*/ 	.word	0x000007a0


	//----- nvinfo : EIATTR_EXIT_INSTR_OFFSETS
	.align		4
.L_25:
        /*0080*/ 	.byte	0x04, 0x1c
        /*0082*/ 	.short	(.L_27 - .L_26)


	//   ....[0]....
.L_26:
        /*0084*/ 	.word	0x000007b0


	//----- nvinfo : EIATTR_CRS_STACK_SIZE
	.align		4
.L_27:
        /*0088*/ 	.byte	0x04, 0x1e
        /*008a*/ 	.short	(.L_29 - .L_28)
.L_28:
        /*008c*/ 	.word	0x00000000


	//----- nvinfo : EIATTR_SW_WAR
	.align		4
.L_29:
        /*0090*/ 	.byte	0x04, 0x36
        /*0092*/ 	.short	(.L_31 - .L_30)
.L_30:
        /*0094*/ 	.word	0x00000008
.L_31:


//--------------------- .nv.info._Z8kernel_1v     --------------------------
	.section	.nv.info._Z8kernel_1v,"",@"SHT_CUDA_INFO"
	.sectionflags	@""
	.align	4


	//----- nvinfo : EIATTR_CUDA_API_VERSION
	.align		4
        /*0000*/ 	.byte	0x04, 0x37
        /*0002*/ 	.short	(.L_33 - .L_32)
.L_32:
        /*0004*/ 	.word	0x00000082


	//----- nvinfo : EIATTR_SPARSE_MMA_MASK
	.align		4
.L_33:
        /*0008*/ 	.byte	0x03, 0x50
        /*000a*/ 	.short	0x0000


	//----- nvinfo : EIATTR_MAXREG_COUNT
	.align		4
        /*000c*/ 	.byte	0x03, 0x1b
        /*000e*/ 	.short	0x00ff


	//----- nvinfo : EIATTR_NUM_BARRIERS
	.align		4
        /*0010*/ 	.byte	0x02, 0x4c
        /*0012*/ 	.byte	0x01
	.zero		1


	//----- nvinfo : EIATTR_EXTERNS
	.align		4
        /*0014*/ 	.byte	0x04, 0x0f
        /*0016*/ 	.short	(.L_35 - .L_34)


	//   ....[0]....
	.align		4
.L_34:
        /*0018*/ 	.word	index@(vprintf)


	//----- nvinfo : EIATTR_MERCURY_ISA_VERSION
	.align		4
.L_35:
        /*001c*/ 	.byte	0x03, 0x5f
        /*001e*/ 	.short	0x0101


	//----- nvinfo : EIATTR_INT_WARP_WIDE_INSTR_OFFSETS
	.align		4
        /*0020*/ 	.byte	0x04, 0x31
        /*0022*/ 	.short	(.L_37 - .L_36)


	//   ....[0]....
.L_36:
        /*0024*/ 	.word	0x000001d0


	//   ....[1]....
        /*0028*/ 	.word	0x000003e0


	//----- nvinfo : EIATTR_COOP_GROUP_MASK_REGIDS
	.align		4
.L_37:
        /*002c*/ 	.byte	0x04, 0x29
        /*002e*/ 	.short	(.L_39 - .L_38)


	//   ....[0]....
.L_38:
        /*0030*/ 	.word	0xffffffff


	//   ....[1]....
        /*0034*/ 	.word	0xffffffff


	//   ....[2]....
        /*0038*/ 	.word	0x0500000f


	//----- nvinfo : EIATTR_COOP_GROUP_INSTR_OFFSETS
	.align		4
.L_39:
        /*003c*/ 	.byte	0x04, 0x28
        /*003e*/ 	.short	(.L_41 - .L_40)


	//   ....[0]....
.L_40:
        /*0040*/ 	.word	0x00000150


	//   ....[1]....
        /*0044*/ 	.word	0x000004b0


	//   ....[2]....
        /*0048*/ 	.word	0x000005c0


	//----- nvinfo : EIATTR_VRC_CTA_INIT_COUNT
	.align		4
.L_41:
        /*004c*/ 	.byte	0x02, 0x4a
	.zero		1
	.zero		1


	//----- nvinfo : EIATTR_SYSCALL_OFFSETS
	.align		4
        /*0050*/ 	.byte	0x04, 0x46
        /*0052*/ 	.short	(.L_43 - .L_42)


	//   ....[0]....
.L_42:
        /*0054*/ 	.word	0x00000530


	//----- nvinfo : EIATTR_EXIT_INSTR_OFFSETS
	.align		4
.L_43:
        /*0058*/ 	.byte	0x04, 0x1c
        /*005a*/ 	.short	(.L_45 - .L_44)


	//   ....[0]....
.L_44:
        /*005c*/ 	.word	0x00000540


	//----- nvinfo : EIATTR_CRS_STACK_SIZE
	.align		4
.L_45:
        /*0060*/ 	.byte	0x04, 0x1e
        /*0062*/ 	.short	(.L_47 - .L_46)
.L_46:
        /*0064*/ 	.word	0x00000000


	//----- nvinfo : EIATTR_SW_WAR
	.align		4
.L_47:
        /*0068*/ 	.byte	0x04, 0x36
        /*006a*/ 	.short	(.L_49 - .L_48)
.L_48:
        /*006c*/ 	.word	0x00000008
.L_49:


//--------------------- .nv.callgraph             --------------------------
	.section	.nv.callgraph,"",@"SHT_CUDA_CALLGRAPH"
	.align	4
	.sectionentsize	8
	.align		4
        /*0000*/ 	.word	0x00000000
	.align		4
        /*0004*/ 	.word	0xffffffff
	.align		4
        /*0008*/ 	.word	index@(_Z8kernel_2v)
	.align		4
        /*000c*/ 	.word	index@(vprintf)
	.align		4
        /*0010*/ 	.word	index@(_Z8kernel_1v)
	.align		4
        /*0014*/ 	.word	index@(vprintf)
	.align		4
        /*0018*/ 	.word	0x00000000
	.align		4
        /*001c*/ 	.word	0xfffffffe
	.align		4
        /*0020*/ 	.word	0x00000000
	.align		4
        /*0024*/ 	.word	0xfffffffd
	.align		4
        /*0028*/ 	.word	0x00000000
	.align		4
        /*002c*/ 	.word	0xfffffffc


//--------------------- .nv.constant4             --------------------------
	.section	.nv.constant4,"a",@progbits
	.align	8
	.align		8
.nv.constant4:
        /*0000*/ 	.dword	vprintf
	.align		8
        /*0008*/ 	.dword	$str
	.align		8
        /*0010*/ 	.dword	$str$1


//--------------------- .text._Z8kernel_2v        --------------------------
	.section	.text._Z8kernel_2v,"ax",@progbits
	.align	128
        .global         _Z8kernel_2v
        .type           _Z8kernel_2v,@function
        .size           _Z8kernel_2v,(.L_x_28 - _Z8kernel_2v)
        .other          _Z8kernel_2v,@"STO_CUDA_ENTRY STV_DEFAULT"
_Z8kernel_2v:
.text._Z8kernel_2v:
[----:B------:R-:W0:Y:S01]  /*0000*/  LDC R1, c[0x0][0x37c] ;  /* 0x0000df00ff017b82 */ /* 0x000e220000000800 */
[----:B------:R-:W-:-:S05]  /*0010*/  CS2R.32 R3, SR_CgaSize ;  /* 0x0000000000037805 */ /* 0x000fca0000008a00 */
[----:B------:R-:W-:-:S05]  /*0020*/  IMAD R3, R3, -0xa0, RZ ;  /* 0xffffff6003037824 */ /* 0x000fca00078e02ff */
[----:B------:R-:W-:-:S14]  /*0030*/  R2UR UR4, R3 ;  /* 0x00000000030472ca */ /* 0x000fdc00000e0000 */
[----:B------:R-:W1:Y:S01]  /*0040*/  LDCU UR4, c[0x0][UR4+0x258] ;  /* 0x00004b00040477ac */ /* 0x000e620008000800 */
[----:B------:R-:W-:-:S05]  /*0050*/  CS2R.32 R3, SR_CgaSize ;  /* 0x0000000000037805 */ /* 0x000fca0000008a00 */
[----:B------:R-:W-:-:S05]  /*0060*/  IMAD R3, R3, -0xa0, RZ ;  /* 0xffffff6003037824 */ /* 0x000fca00078e02ff */
[----:B------:R-:W-:-:S14]  /*0070*/  R2UR UR5, R3 ;  /* 0x00000000030572ca */ /* 0x000fdc00000e0000 */
[----:B------:R-:W2:Y:S01]  /*0080*/  LDCU UR5, c[0x0][UR5+0x254] ;  /* 0x00004a80050577ac */ /* 0x000ea20008000800 */
[----:B-1----:R-:W-:Y:S02]  /*0090*/  UISETP.NE.U32.AND UP0, UPT, UR4, URZ, UPT ;  /* 0x000000ff0400728c */ /* 0x002fe4000bf05070 */
[----:B------:R-:W-:Y:S02]  /*00a0*/  IMAD.U32 R2, RZ, RZ, UR4 ;  /* 0x00000004ff027e24 */ /* 0x000fe4000f8e00ff */
[----:B--2---:R-:W-:Y:S02]  /*00b0*/  UISETP.NE.AND.EX UP0, UPT, UR5, URZ, UPT, UP0 ;  /* 0x000000ff0500728c */ /* 0x004fe4000bf05300 */
[----:B------:R-:W-:-:S07]  /*00c0*/  IMAD.U32 R3, RZ, RZ, UR5 ;  /* 0x00000005ff037e24 */ /* 0x000fce000f8e00ff */
[----:B0-----:R-:W-:Y:S05]  /*00d0*/  BRA.U UP0, `(.L_x_0) ;  /* 0x0000000100047547 */ /* 0x001fea000b800000 */
[----:B------:R-:W-:Y:S05]  /*00e0*/  BPT.TRAP 0x1 ;  /* 0x000000040000795c */ /* 0x000fea0000300000 */
.L_x_0:
[----:B------:R-:W0:Y:S01]  /*00f0*/  S2R R0, SR_TID.X ;  /* 0x0000000000007919 */ /* 0x000e220000002100 */
[----:B------:R-:W1:Y:S01]  /*0100*/  LDCU.64 UR36, c[0x0][0x358] ;  /* 0x00006b00ff2477ac */ /* 0x000e620008000a00 */
[----:B------:R-:W-:Y:S01]  /*0110*/  BSSY B0, `(.L_x_1) ;  /* 0x000002f000007945 */ /* 0x000fe20003800000 */
[----:B------:R-:W0:Y:S01]  /*0120*/  S2R R5, SR_TID.Y ;  /* 0x0000000000057919 */ /* 0x000e220000002200 */
[----:B------:R-:W2:Y:S01]  /*0130*/  S2R R7, SR_TID.Z ;  /* 0x0000000000077919 */ /* 0x000ea20000002300 */
[----:B------:R-:W-:Y:S01]  /*0140*/  BAR.SYNC.DEFER_BLOCKING 0x0 ;  /* 0x0000000000007b1d */ /* 0x000fe20000010000 */
[----:B0-----:R-:W-:-:S05]  /*0150*/  IMAD.IADD R0, R0, 0x1, R5 ;  /* 0x0000000100007824 */ /* 0x001fca00078e0205 */
[----:B--2---:R-:W-:-:S13]  /*0160*/  LOP3.LUT P0, R0, R0, RZ, R7, 0xfa, !PT ;  /* 0x000000ff00007212 */ /* 0x004fda000780fa07 */
[----:B-1----:R-:W-:Y:S05]  /*0170*/  @P0 BRA `(.L_x_2) ;  /* 0x0000000000a00947 */ /* 0x002fea0003800000 */
[----:B------:R-:W0:Y:S01]  /*0180*/  LDCU UR4, c[0x0][0x370] ;  /* 0x00006e00ff0477ac */ /* 0x000e220008000800 */
[----:B------:R-:W-:Y:S01]  /*0190*/  S2UR UR7, SR_CTAID.X ;  /* 0x00000000000779c3 */ /* 0x000fe20000002500 */
[----:B------:R-:W1:Y:S01]  /*01a0*/  S2R R5, SR_LANEID ;  /* 0x0000000000057919 */ /* 0x000e620000000000 */
[----:B------:R-:W2:Y:S01]  /*01b0*/  LDCU UR5, c[0x0][0x374] ;  /* 0x00006e80ff0577ac */ /* 0x000ea20008000800 */
[----:B------:R-:W3:Y:S05]  /*01c0*/  LDCU UR6, c[0x0][0x378] ;  /* 0x00006f00ff0677ac */ /* 0x000eea0008000800 */
[----:B------:R-:W4:Y:S01]  /*01d0*/  S2UR UR8, SR_CTAID.Y ;  /* 0x00000000000879c3 */ /* 0x000f220000002600 */
[----:B------:R-:W-:-:S02]  /*01e0*/  VOTEU.ANY UR11, UPT, PT ;  /* 0x00000000000b7886 */ /* 0x000fc400038e0100 */
[----:B------:R-:W1:Y:S05]  /*01f0*/  FLO.U32 R6, UR11 ;  /* 0x0000000b00067d00 */ /* 0x000e6a00080e0000 */
[----:B------:R-:W5:Y:S01]  /*0200*/  S2UR UR9, SR_CTAID.Z ;  /* 0x00000000000979c3 */ /* 0x000f620000002700 */
[----:B0-----:R-:W-:Y:S02]  /*0210*/  UIADD3 UR10, UPT, UPT, URZ, -UR4, URZ ;  /* 0x80000004ff0a7290 */ /* 0x001fe4000fffe0ff */
[----:B------:R-:W0:Y:S01]  /*0220*/  POPC R4, UR11 ;  /* 0x0000000b00047d09 */ /* 0x000e220008000000 */
[----:B----4-:R-:W-:Y:S01]  /*0230*/  UIADD3 UR4, UPT, UPT, UR7, UR8, URZ ;  /* 0x0000000807047290 */ /* 0x010fe2000fffe0ff */
[----:B-1----:R-:W-:-:S03]  /*0240*/  ISETP.EQ.U32.AND P0, PT, R6, R5, PT ;  /* 0x000000050600720c */ /* 0x002fc60003f02070 */
[----:B------:R-:W-:Y:S02]  /*0250*/  UMOV UR7, UR10 ;  /* 0x0000000a00077c82 */ /* 0x000fe40008000000 */
[----:B--2---:R-:W-:Y:S02]  /*0260*/  UIMAD UR5, UR7, UR5, URZ ;  /* 0x00000005070572a4 */ /* 0x004fe4000f8e02ff */
[----:B-----5:R-:W-:-:S04]  /*0270*/  UIADD3 UR9, UPT, UPT, -UR9, URZ, URZ ;  /* 0x000000ff09097290 */ /* 0x020fc8000fffe1ff */
[----:B------:R-:W-:Y:S02]  /*0280*/  UISETP.NE.AND UP0, UPT, UR4, UR9, UPT ;  /* 0x000000090400728c */ /* 0x000fe4000bf05270 */
[----:B---3--:R-:W-:-:S04]  /*0290*/  UIMAD UR4, UR6, UR5, -0x7fffffff ;  /* 0x80000001060474a4 */ /* 0x008fc8000f8e0205 */
[----:B------:R-:W-:-:S06]  /*02a0*/  USEL UR4, UR4, 0x1, !UP0 ;  /* 0x0000000104047887 */ /* 0x000fcc000c000000 */
[----:B0-----:R-:W-:Y:S01]  /*02b0*/  IMAD R5, R4, UR4, RZ ;  /* 0x0000000404057c24 */ /* 0x001fe2000f8e02ff */
[----:B------:R-:W-:Y:S01]  /*02c0*/  @!PT LDS RZ, [RZ] ;  /* 0x00000000fffff984 */ /* 0x000fe20000000800 */
[----:B------:R-:W-:Y:S01]  /*02d0*/  @!PT LDS RZ, [RZ] ;  /* 0x00000000fffff984 */ /* 0x000fe20000000800 */
[----:B------:R-:W-:Y:S01]  /*02e0*/  @!PT LDS RZ, [RZ] ;  /* 0x00000000fffff984 */ /* 0x000fe20000000800 */
[----:B------:R-:W-:Y:S01]  /*02f0*/  @!PT LDS RZ, [RZ] ;  /* 0x00000000fffff984 */ /* 0x000fe20000000800 */
[----:B------:R-:W-:-:S00]  /*0300*/  @P0 MEMBAR.ALL.CTA ;  /* 0x0000000000000992 */ /* 0x000fc00000008000 */
[----:B------:R-:W-:Y:S06]  /*0310*/  @P0 MEMBAR.ALL.GPU ;  /* 0x0000000000000992 */ /* 0x000fec000000a000 */
[----:B------:R-:W-:-:S00]  /*0320*/  @P0 ERRBAR ;  /* 0x00000000000009ab */ /* 0x000fc00000000000 */
[----:B------:R-:W-:Y:S06]  /*0330*/  @P0 CGAERRBAR ;  /* 0x00000000000005ab */ /* 0x000fec0000000000 */
[----:B------:R-:W2:Y:S01]  /*0340*/  @P0 ATOM.E.ADD.STRONG.GPU PT, R5, desc[UR36][R2.64+0x4], R5 ;  /* 0x800004050205098a */ /* 0x000ea200081ef124 */
[----:B------:R-:W0:Y:S02]  /*0350*/  S2R R7, SR_LTMASK ;  /* 0x0000000000077919 */ /* 0x000e240000003900 */
[----:B0-----:R-:W-:-:S06]  /*0360*/  LOP3.LUT R7, R7, UR11, RZ, 0xc0, !PT ;  /* 0x0000000b07077c12 */ /* 0x001fcc000f8ec0ff */
[----:B------:R-:W0:Y:S01]  /*0370*/  POPC R7, R7 ;  /* 0x0000000700077309 */ /* 0x000e220000000000 */
[----:B--2---:R-:W0:Y:S02]  /*0380*/  SHFL.IDX PT, R4, R5, R6, 0x1f ;  /* 0x00001f0605047589 */ /* 0x004e2400000e0000 */
[----:B0-----:R-:W-:-:S07]  /*0390*/  IMAD R4, R7, UR4, R4 ;  /* 0x0000000407047c24 */ /* 0x001fce000f8e0204 */
.L_x_3:
[----:B------:R-:W2:Y:S04]  /*03a0*/  LD.E.STRONG.GPU R5, desc[UR36][R2.64+0x4] ;  /* 0x0000042402057980 */ /* 0x000ea8000c10f900 */
[----:B--2---:R-:W-:Y:S01]  /*03b0*/  CCTL.IVALL ;  /* 0x00000000ff00798f */ /* 0x004fe20002000000 */
[----:B------:R-:W-:Y:S05]  /*03c0*/  YIELD ;  /* 0x0000000000007946 */ /* 0x000fea0003800000 */
[----:B------:R-:W-:-:S04]  /*03d0*/  LOP3.LUT R5, R5, R4, RZ, 0x3c, !PT ;  /* 0x0000000405057212 */ /* 0x000fc800078e3cff */
[----:B------:R-:W-:-:S13]  /*03e0*/  ISETP.GT.AND P0, PT, R5, -0x1, PT ;  /* 0xffffffff0500780c */ /* 0x000fda0003f04270 */
[----:B------:R-:W-:Y:S05]  /*03f0*/  @P0 BRA `(.L_x_3) ;  /* 0xfffffffc00e80947 */ /* 0x000fea000383ffff */
.L_x_2:
[----:B------:R-:W-:Y:S05]  /*0400*/  BSYNC B0 ;  /* 0x0000000000007941 */ /* 0x000fea0003800000 */
.L_x_1:
[----:B------:R-:W-:-:S03]  /*0410*/  UMOV UR4, 0xffffffff ;  /* 0xffffffff00047882 */ /* 0x000fc60000000000 */
[----:B------:R-:W-:Y:S05]  /*0420*/  BRA.DIV UR4, `(.L_x_4) ;  /* 0x0000000204e47947 */ /* 0x000fea000b800000 */
[----:B------:R-:W-:Y:S08]  /*0430*/  BAR.SYNC.DEFER_BLOCKING 0x0 ;  /* 0x0000000000007b1d */ /* 0x000ff00000010000 */
[----:B------:R-:W-:Y:S01]  /*0440*/  BAR.SYNC.DEFER_BLOCKING 0x0 ;  /* 0x0000000000007b1d */ /* 0x000fe20000010000 */
[----:B------:R-:W-:-:S13]  /*0450*/  ISETP.NE.AND P0, PT, R0, RZ, PT ;  /* 0x000000ff0000720c */ /* 0x000fda0003f05270 */
.L_x_13:
[----:B------:R-:W-:Y:S04]  /*0460*/  BSSY B0, `(.L_x_5) ;  /* 0x0000029000007945 */ /* 0x000fe80003800000 */
[----:B------:R-:W-:Y:S05]  /*0470*/  @P0 BRA `(.L_x_6) ;  /* 0x00000000009c0947 */ /* 0x000fea0003800000 */
[----:B------:R-:W0:Y:S01]  /*0480*/  S2R R5, SR_LANEID ;  /* 0x0000000000057919 */ /* 0x000e220000000000 */
[----:B------:R-:W-:Y:S01]  /*0490*/  S2UR UR7, SR_CTAID.X ;  /* 0x00000000000779c3 */ /* 0x000fe20000002500 */
[----:B------:R-:W1:Y:S01]  /*04a0*/  LDCU UR4, c[0x0][0x370] ;  /* 0x00006e00ff0477ac */ /* 0x000e620008000800 */
[----:B------:R-:W2:Y:S06]  /*04b0*/  LDCU UR5, c[0x0][0x374] ;  /* 0x00006e80ff0577ac */ /* 0x000eac0008000800 */
[----:B------:R-:W3:Y:S01]  /*04c0*/  S2UR UR8, SR_CTAID.Y ;  /* 0x00000000000879c3 */ /* 0x000ee20000002600 */
[----:B------:R-:W4:Y:S01]  /*04d0*/  LDCU UR6, c[0x0][0x378] ;  /* 0x00006f00ff0677ac */ /* 0x000f220008000800 */
[----:B------:R-:W-:-:S02]  /*04e0*/  VOTEU.ANY UR10, UPT, PT ;  /* 0x00000000000a7886 */ /* 0x000fc400038e0100 */
[----:B------:R-:W0:Y:S04]  /*04f0*/  FLO.U32 R4, UR10 ;  /* 0x0000000a00047d00 */ /* 0x000e2800080e0000 */
[----:B------:R-:W5:Y:S01]  /*0500*/  S2UR UR9, SR_CTAID.Z ;  /* 0x00000000000979c3 */ /* 0x000f620000002700 */
[----:B-1----:R-:W-:-:S03]  /*0510*/  UIADD3 UR4, UPT, UPT, URZ, -UR4, URZ ;  /* 0x80000004ff047290 */ /* 0x002fc6000fffe0ff */
[----:B------:R-:W1:Y:S01]  /*0520*/  POPC R0, UR10 ;  /* 0x0000000a00007d09 */ /* 0x000e620008000000 */
[----:B--2---:R-:W-:-:S04]  /*0530*/  UIMAD UR4, UR4, UR5, URZ ;  /* 0x00000005040472a4 */ /* 0x004fc8000f8e02ff */
[----:B----4-:R-:W-:Y:S01]  /*0540*/  UIMAD UR4, UR6, UR4, -0x7fffffff ;  /* 0x80000001060474a4 */ /* 0x010fe2000f8e0204 */
[----:B0-----:R-:W-:Y:S01]  /*0550*/  ISETP.EQ.U32.AND P0, PT, R4, R5, PT ;  /* 0x000000050400720c */ /* 0x001fe20003f02070 */
[----:B---3--:R-:W-:Y:S02]  /*0560*/  UIADD3 UR7, UPT, UPT, UR7, UR8, URZ ;  /* 0x0000000807077290 */ /* 0x008fe4000fffe0ff */
[----:B-----5:R-:W-:-:S04]  /*0570*/  UIADD3 UR9, UPT, UPT, -UR9, URZ, URZ ;  /* 0x000000ff09097290 */ /* 0x020fc8000fffe1ff */
[----:B------:R-:W-:-:S04]  /*0580*/  UISETP.NE.AND UP0, UPT, UR7, UR9, UPT ;  /* 0x000000090700728c */ /* 0x000fc8000bf05270 */
[----:B------:R-:W-:-:S06]  /*0590*/  USEL UR4, UR4, 0x1, !UP0 ;  /* 0x0000000104047887 */ /* 0x000fcc000c000000 */
[----:B-1----:R-:W-:Y:S01]  /*05a0*/  IMAD R5, R0, UR4, RZ ;  /* 0x0000000400057c24 */ /* 0x002fe2000f8e02ff */
        /* <DEDUP_REMOVED lines=10> */
[----:B0-----:R-:W-:-:S04]  /*0650*/  LOP3.LUT R6, R6, UR10, RZ, 0xc0, !PT ;  /* 0x0000000a06067c12 */ /* 0x001fc8000f8ec0ff */
[----:B------:R-:W0:Y:S01]  /*0660*/  POPC R7, R6 ;  /* 0x0000000600077309 */ /* 0x000e220000000000 */
[----:B--2---:R-:W0:Y:S02]  /*0670*/  SHFL.IDX PT, R0, R5, R4, 0x1f ;  /* 0x00001f0405007589 */ /* 0x004e2400000e0000 */
[----:B0-----:R-:W-:-:S07]  /*0680*/  IMAD R0, R7, UR4, R0 ;  /* 0x0000000407007c24 */ /* 0x001fce000f8e0200 */
.L_x_7:
[----:B------:R-:W2:Y:S04]  /*0690*/  LD.E.STRONG.GPU R5, desc[UR36][R2.64+0x4] ;  /* 0x0000042402057980 */ /* 0x000ea8000c10f900 */
[----:B--2---:R-:W-:Y:S01]  /*06a0*/  CCTL.IVALL ;  /* 0x00000000ff00798f */ /* 0x004fe20002000000 */
[----:B------:R-:W-:Y:S05]  /*06b0*/  YIELD ;  /* 0x0000000000007946 */ /* 0x000fea0003800000 */
[----:B------:R-:W-:-:S04]  /*06c0*/  LOP3.LUT R5, R5, R0, RZ, 0x3c, !PT ;  /* 0x0000000005057212 */ /* 0x000fc800078e3cff */
[----:B------:R-:W-:-:S13]  /*06d0*/  ISETP.GT.AND P0, PT, R5, -0x1, PT ;  /* 0xffffffff0500780c */ /* 0x000fda0003f04270 */
[----:B------:R-:W-:Y:S05]  /*06e0*/  @P0 BRA `(.L_x_7) ;  /* 0xfffffffc00e80947 */ /* 0x000fea000383ffff */
.L_x_6:
[----:B------:R-:W-:Y:S05]  /*06f0*/  BSYNC B0 ;  /* 0x0000000000007941 */ /* 0x000fea0003800000 */
.L_x_5:
[----:B------:R-:W-:-:S03]  /*0700*/  UMOV UR4, 0xffffffff ;  /* 0xffffffff00047882 */ /* 0x000fc60000000000 */
[----:B------:R-:W-:Y:S05]  /*0710*/  BRA.DIV UR4, `(.L_x_8) ;  /* 0x0000000204807947 */ /* 0x000fea000b800000 */
[----:B------:R-:W-:Y:S06]  /*0720*/  BAR.SYNC.DEFER_BLOCKING 0x0 ;  /* 0x0000000000007b1d */ /* 0x000fec0000010000 */
.L_x_16:
[----:B------:R-:W-:Y:S01]  /*0730*/  MOV R0, 0x0 ;  /* 0x0000000000007802 */ /* 0x000fe20000000f00 */
[----:B------:R-:W0:Y:S01]  /*0740*/  LDCU.64 UR4, c[0x4][0x10] ;  /* 0x01000200ff0477ac */ /* 0x000e220008000a00 */
[----:B------:R-:W-:Y:S02]  /*0750*/  CS2R R6, SRZ ;  /* 0x0000000000067805 */ /* 0x000fe4000001ff00 */
[----:B------:R1:W2:Y:S01]  /*0760*/  LDC.64 R2, c[0x4][R0] ;  /* 0x0100000000027b82 */ /* 0x0002a20000000a00 */
[----:B0-----:R-:W-:Y:S01]  /*0770*/  IMAD.U32 R4, RZ, RZ, UR4 ;  /* 0x00000004ff047e24 */ /* 0x001fe2000f8e00ff */
[----:B-1----:R-:W-:-:S07]  /*0780*/  MOV R5, UR5 ;  /* 0x0000000500057c02 */ /* 0x002fce0008000f00 */
[----:B------:R-:W-:-:S07]  /*0790*/  LEPC R20, `(.L_x_9) ;  /* 0x000000001014794e */ /* 0x000fce0000000000 */
[----:B--2---:R-:W-:Y:S05]  /*07a0*/  CALL.ABS.NOINC R2 ;  /* 0x0000000002007343 */ /* 0x004fea0003c00000 */
.L_x_9:
[----:B------:R-:W-:Y:S05]  /*07b0*/  EXIT ;  /* 0x000000000000794d */ /* 0x000fea0003800000 */
.L_x_4:
[----:B------:R-:W-:Y:S01]  /*07c0*/  BSSY B0, `(.L_x_10) ;  /* 0x000000a000007945 */ /* 0x000fe20003800000 */
[----:B------:R-:W-:Y:S02]  /*07d0*/  IMAD.MOV.U32 R14, RZ, RZ, 0x0 ;  /* 0x00000000ff0e7424 */ /* 0x000fe400078e00ff */
[----:B------:R-:W-:Y:S02]  /*07e0*/  IMAD.MOV.U32 R13, RZ, RZ, 0x0 ;  /* 0x00000000ff0d7424 */ /* 0x000fe400078e00ff */
[----:B------:R-:W-:-:S07]  /*07f0*/  IMAD.MOV.U32 R15, RZ, RZ, -0x1 ;  /* 0xffffffffff0f7424 */ /* 0x000fce00078e00ff */
[----:B------:R-:W-:Y:S05]  /*0800*/  WARPSYNC.COLLECTIVE.ALL `(.L_x_11) ;  /* 0x0000000000147948 */ /* 0x000fea0003c00000 */
[----:B------:R-:W-:-:S04]  /*0810*/  SHF.L.U32 R13, R13, 0x10, RZ ;  /* 0x000000100d0d7819 */ /* 0x000fc800000006ff */
[----:B------:R-:W-:-:S05]  /*0820*/  LOP3.LUT R13, R13, 0xf, R14, 0xf8, !PT ;  /* 0x0000000f0d0d7812 */ /* 0x000fca00078ef80e */
[----:B------:R0:W-:Y:S02]  /*0830*/  BAR.SYNC.DEFER_BLOCKING R13, R13 ;  /* 0x0000000d0000731d */ /* 0x0001e40000010000 */
[----:B0-----:R-:W-:-:S04]  /*0840*/  SHF.R.U32 R13, R13, 0x10, RZ ;  /* 0x000000100d0d7819 */ /* 0x001fc800000016ff */
[----:B------:R-:W-:Y:S05]  /*0850*/  ENDCOLLECTIVE ;  /* 0x000000000000791b */ /* 0x000fea0003800000 */
.L_x_11:
[----:B------:R-:W-:Y:S05]  /*0860*/  BSYNC B0 ;  /* 0x0000000000007941 */ /* 0x000fea0003800000 */
.L_x_10:
[----:B------:R-:W-:Y:S02]  /*0870*/  HFMA2 R14, -RZ, RZ, 0, 0 ;  /* 0x00000000ff0e7431 */ /* 0x000fe400000001ff */
[----:B------:R-:W-:Y:S01]  /*0880*/  IMAD.MOV.U32 R13, RZ, RZ, 0x0 ;  /* 0x00000000ff0d7424 */ /* 0x000fe200078e00ff */
[----:B------:R-:W-:Y:S01]  /*0890*/  ISETP.NE.AND P0, PT, R0, RZ, PT ;  /* 0x000000ff0000720c */ /* 0x000fe20003f05270 */
[----:B------:R-:W-:-:S12]  /*08a0*/  IMAD.MOV.U32 R15, RZ, RZ, -0x1 ;  /* 0xffffffffff0f7424 */ /* 0x000fd800078e00ff */
[----:B------:R-:W-:Y:S05]  /*08b0*/  WARPSYNC.COLLECTIVE.ALL `(.L_x_12) ;  /* 0x0000000000147948 */ /* 0x000fea0003c00000 */
[----:B------:R-:W-:-:S04]  /*08c0*/  SHF.L.U32 R13, R13, 0x10, RZ ;  /* 0x000000100d0d7819 */ /* 0x000fc800000006ff */
[----:B------:R-:W-:-:S05]  /*08d0*/  LOP3.LUT R13, R13, 0xf, R14, 0xf8, !PT ;  /* 0x0000000f0d0d7812 */ /* 0x000fca00078ef80e */
[----:B------:R0:W-:Y:S02]  /*08e0*/  BAR.SYNC.DEFER_BLOCKING R13, R13 ;  /* 0x0000000d0000731d */ /* 0x0001e40000010000 */
[----:B0-----:R-:W-:-:S04]  /*08f0*/  SHF.R.U32 R13, R13, 0x10, RZ ;  /* 0x000000100d0d7819 */ /* 0x001fc800000016ff */
[----:B------:R-:W-:Y:S05]  /*0900*/  ENDCOLLECTIVE ;  /* 0x000000000000791b */ /* 0x000fea0003800000 */
.L_x_12:
[----:B------:R-:W-:Y:S05]  /*0910*/  BRA `(.L_x_13) ;  /* 0xfffffff800d07947 */ /* 0x000fea000383ffff */
.L_x_8:
[----:B------:R-:W-:Y:S01]  /*0920*/  BSSY B0, `(.L_x_14) ;  /* 0x000000a000007945 */ /* 0x000fe20003800000 */
[----:B------:R-:W-:Y:S01]  /*0930*/  IMAD.MOV.U32 R14, RZ, RZ, 0x0 ;  /* 0x00000000ff0e7424 */ /* 0x000fe200078e00ff */
[----:B------:R-:W-:Y:S01]  /*0940*/  MOV R13, 0x0 ;  /* 0x00000000000d7802 */ /* 0x000fe20000000f00 */
[----:B------:R-:W-:-:S07]  /*0950*/  IMAD.MOV.U32 R15, RZ, RZ, -0x1 ;  /* 0xffffffffff0f7424 */ /* 0x000fce00078e00ff */
[----:B------:R-:W-:Y:S05]  /*0960*/  WARPSYNC.COLLECTIVE.ALL `(.L_x_15) ;  /* 0x0000000000147948 */ /* 0x000fea0003c00000 */
[----:B------:R-:W-:-:S04]  /*0970*/  SHF.L.U32 R13, R13, 0x10, RZ ;  /* 0x000000100d0d7819 */ /* 0x000fc800000006ff */
[----:B------:R-:W-:-:S05]  /*0980*/  LOP3.LUT R13, R13, 0xf, R14, 0xf8, !PT ;  /* 0x0000000f0d0d7812 */ /* 0x000fca00078ef80e */
[----:B------:R0:W-:Y:S02]  /*0990*/  BAR.SYNC.DEFER_BLOCKING R13, R13 ;  /* 0x0000000d0000731d */ /* 0x0001e40000010000 */
[----:B0-----:R-:W-:-:S04]  /*09a0*/  SHF.R.U32 R13, R13, 0x10, RZ ;  /* 0x000000100d0d7819 */ /* 0x001fc800000016ff */
[----:B------:R-:W-:Y:S05]  /*09b0*/  ENDCOLLECTIVE ;  /* 0x000000000000791b */ /* 0x000fea0003800000 */
.L_x_15:
[----:B------:R-:W-:Y:S05]  /*09c0*/  BSYNC B0 ;  /* 0x0000000000007941 */ /* 0x000fea0003800000 */
.L_x_14:
[----:B------:R-:W-:Y:S05]  /*09d0*/  BRA `(.L_x_16) ;  /* 0xfffffffc00547947 */ /* 0x000fea000383ffff */
.L_x_17:
[----:B------:R-:W-:-:S00]  /*09e0*/  BRA `(.L_x_17) ;  /* 0xfffffffc00fc7947 */ /* 0x000fc0000383ffff */
[----:B------:R-:W-:-:S00]  /*09f0*/  NOP ;  /* 0x0000000000007918 */ /* 0x000fc00000000000 */
        /* <DEDUP_REMOVED lines=8> */
.L_x_28:


//--------------------- .text._Z8kernel_1v        --------------------------
	.section	.text._Z8kernel_1v,"ax",@progbits
	.align	128
        .global         _Z8kernel_1v
        .type           _Z8kernel_1v,@function
        .size           _Z8kernel_1v,(.L_x_29 - _Z8kernel_1v)
        .other          _Z8kernel_1v,@"STO_CUDA_ENTRY STV_DEFAULT"
_Z8kernel_1v:
.text._Z8kernel_1v:
[----:B------:R-:W0:Y:S01]  /*0000*/  LDC R1, c[0x0][0x37c] ;  /* 0x0000df00ff017b82 */ /* 0x000e220000000800 */
[----:B------:R-:W-:-:S06]  /*0010*/  RPCMOV.32 Rpc.LO, R2 ;  /* 0x0000000200007352 */ /* 0x000fcc0000000000 */
[----:B------:R-:W-:-:S05]  /*0020*/  CS2R.32 R2, SR_CgaSize ;  /* 0x0000000000027805 */ /* 0x000fca0000008a00 */
[----:B------:R-:W-:-:S05]  /*0030*/  IMAD R2, R2, -0xa0, RZ ;  /* 0xffffff6002027824 */ /* 0x000fca00078e02ff */
[----:B------:R-:W-:Y:S02]  /*0040*/  R2UR UR36, R2 ;  /* 0x00000000022472ca */ /* 0x000fe400000e0000 */
[----:B------:R-:W-:-:S12]  /*0050*/  RPCMOV.32 R2, Rpc.LO ;  /* 0x0000000000027353 */ /* 0x000fd80000000000 */
[----:B------:R-:W1:Y:S01]  /*0060*/  LDCU UR36, c[0x0][UR36+0x258] ;  /* 0x00004b00242477ac */ /* 0x000e620008000800 */
[----:B------:R-:W-:-:S06]  /*0070*/  RPCMOV.32 Rpc.LO, R2 ;  /* 0x0000000200007352 */ /* 0x000fcc0000000000 */
[----:B------:R-:W-:-:S05]  /*0080*/  CS2R.32 R2, SR_CgaSize ;  /* 0x0000000000027805 */ /* 0x000fca0000008a00 */
[----:B------:R-:W-:-:S05]  /*0090*/  IMAD R2, R2, -0xa0, RZ ;  /* 0xffffff6002027824 */ /* 0x000fca00078e02ff */
[----:B------:R-:W-:Y:S02]  /*00a0*/  R2UR UR37, R2 ;  /* 0x00000000022572ca */ /* 0x000fe400000e0000 */
[----:B------:R-:W-:-:S12]  /*00b0*/  RPCMOV.32 R2, Rpc.LO ;  /* 0x0000000000027353 */ /* 0x000fd80000000000 */
[----:B------:R-:W2:Y:S01]  /*00c0*/  LDCU UR37, c[0x0][UR37+0x254] ;  /* 0x00004a80252577ac */ /* 0x000ea20008000800 */
[----:B-1----:R-:W-:-:S04]  /*00d0*/  UISETP.NE.U32.AND UP0, UPT, UR36, URZ, UPT ;  /* 0x000000ff2400728c */ /* 0x002fc8000bf05070 */
[----:B--2---:R-:W-:-:S09]  /*00e0*/  UISETP.NE.AND.EX UP0, UPT, UR37, URZ, UPT, UP0 ;  /* 0x000000ff2500728c */ /* 0x004fd2000bf05300 */
[----:B0-----:R-:W-:Y:S05]  /*00f0*/  BRA.U UP0, `(.L_x_18) ;  /* 0x0000000100047547 */ /* 0x001fea000b800000 */
[----:B------:R-:W-:Y:S05]  /*0100*/  BPT.TRAP 0x1 ;  /* 0x000000040000795c */ /* 0x000fea0000300000 */
.L_x_18:
[----:B------:R-:W0:Y:S01]  /*0110*/  S2R R0, SR_TID.X ;  /* 0x0000000000007919 */ /* 0x000e220000002100 */
[----:B------:R-:W-:Y:S01]  /*0120*/  BSSY B0, `(.L_x_19) ;  /* 0x0000036000007945 */ /* 0x000fe20003800000 */
[----:B------:R-:W0:Y:S01]  /*0130*/  S2R R3, SR_TID.Y ;  /* 0x0000000000037919 */ /* 0x000e220000002200 */
[----:B------:R-:W1:Y:S01]  /*0140*/  S2R R5, SR_TID.Z ;  /* 0x0000000000057919 */ /* 0x000e620000002300 */
[----:B------:R-:W-:Y:S01]  /*0150*/  BAR.SYNC.DEFER_BLOCKING 0x0 ;  /* 0x0000000000007b1d */ /* 0x000fe20000010000 */
[----:B0-----:R-:W-:-:S05]  /*0160*/  IMAD.IADD R0, R0, 0x1, R3 ;  /* 0x0000000100007824 */ /* 0x001fca00078e0203 */
[----:B-1----:R-:W-:-:S13]  /*0170*/  LOP3.LUT P0, RZ, R0, R5, RZ, 0xfc, !PT ;  /* 0x0000000500ff7212 */ /* 0x002fda000780fcff */
[----:B------:R-:W-:Y:S05]  /*0180*/  @P0 BRA `(.L_x_20) ;  /* 0x0000000000bc0947 */ /* 0x000fea0003800000 */
[----:B------:R-:W0:Y:S01]  /*0190*/  S2R R3, SR_LANEID ;  /* 0x0000000000037919 */ /* 0x000e220000000000 */
[----:B------:R-:W1:Y:S01]  /*01a0*/  LDCU UR4, c[0x0][0x370] ;  /* 0x00006e00ff0477ac */ /* 0x000e620008000800 */
[----:B------:R-:W-:Y:S01]  /*01b0*/  S2UR UR7, SR_CTAID.X ;  /* 0x00000000000779c3 */ /* 0x000fe20000002500 */
[----:B------:R-:W-:Y:S01]  /*01c0*/  IMAD.U32 R2, RZ, RZ, UR36 ;  /* 0x00000024ff027e24 */ /* 0x000fe2000f8e00ff */
[----:B------:R-:W-:Y:S01]  /*01d0*/  VOTEU.ANY UR11, UPT, PT ;  /* 0x00000000000b7886 */ /* 0x000fe200038e0100 */
[----:B------:R-:W2:Y:S01]  /*01e0*/  LDCU UR5, c[0x0][0x374] ;  /* 0x00006e80ff0577ac */ /* 0x000ea20008000800 */
[----:B------:R-:W0:Y:S04]  /*01f0*/  FLO.U32 R4, UR11 ;  /* 0x0000000b00047d00 */ /* 0x000e2800080e0000 */
[----:B------:R-:W3:Y:S01]  /*0200*/  S2UR UR8, SR_CTAID.Y ;  /* 0x00000000000879c3 */ /* 0x000ee20000002600 */
[----:B------:R-:W4:Y:S03]  /*0210*/  LDCU UR6, c[0x0][0x378] ;  /* 0x00006f00ff0677ac */ /* 0x000f260008000800 */
[----:B------:R-:W5:Y:S04]  /*0220*/  POPC R0, UR11 ;  /* 0x0000000b00007d09 */ /* 0x000f680008000000 */
[----:B------:R-:W4:Y:S01]  /*0230*/  S2UR UR9, SR_CTAID.Z ;  /* 0x00000000000979c3 */ /* 0x000f220000002700 */
[----:B-1----:R-:W-:-:S07]  /*0240*/  UIADD3 UR10, UPT, UPT, URZ, -UR4, URZ ;  /* 0x80000004ff0a7290 */ /* 0x002fce000fffe0ff */
[----:B------:R-:W1:Y:S01]  /*0250*/  LDC.64 R8, c[0x0][0x358] ;  /* 0x0000d600ff087b82 */ /* 0x000e620000000a00 */
[----:B0-----:R-:W-:Y:S01]  /*0260*/  ISETP.EQ.U32.AND P0, PT, R4, R3, PT ;  /* 0x000000030400720c */ /* 0x001fe20003f02070 */
[----:B------:R-:W-:Y:S01]  /*0270*/  IMAD.U32 R3, RZ, RZ, UR37 ;  /* 0x00000025ff037e24 */ /* 0x000fe2000f8e00ff */
[----:B---3--:R-:W-:-:S03]  /*0280*/  UIADD3 UR4, UPT, UPT, UR7, UR8, URZ ;  /* 0x0000000807047290 */ /* 0x008fc6000fffe0ff */
[----:B------:R-:W-:Y:S02]  /*0290*/  UMOV UR7, UR10 ;  /* 0x0000000a00077c82 */ /* 0x000fe40008000000 */
[----:B--2---:R-:W-:Y:S02]  /*02a0*/  UIMAD UR5, UR7, UR5, URZ ;  /* 0x00000005070572a4 */ /* 0x004fe4000f8e02ff */
[----:B----4-:R-:W-:-:S04]  /*02b0*/  UIADD3 UR9, UPT, UPT, -UR9, URZ, URZ ;  /* 0x000000ff09097290 */ /* 0x010fc8000fffe1ff */
[----:B------:R-:W-:Y:S02]  /*02c0*/  UISETP.NE.AND UP0, UPT, UR4, UR9, UPT ;  /* 0x000000090400728c */ /* 0x000fe4000bf05270 */
[----:B------:R-:W-:Y:S01]  /*02d0*/  UIMAD UR4, UR6, UR5, -0x7fffffff ;  /* 0x80000001060474a4 */ /* 0x000fe2000f8e0205 */
[----:B-1----:R-:W-:Y:S02]  /*02e0*/  @P0 R2UR UR6, R8 ;  /* 0x00000000080602ca */ /* 0x002fe400000e0000 */
[----:B------:R-:W-:Y:S01]  /*02f0*/  @P0 R2UR UR7, R9 ;  /* 0x00000000090702ca */ /* 0x000fe200000e0000 */
[----:B------:R-:W-:-:S06]  /*0300*/  USEL UR4, UR4, 0x1, !UP0 ;  /* 0x0000000104047887 */ /* 0x000fcc000c000000 */
[----:B-----5:R-:W-:Y:S01]  /*0310*/  IMAD R5, R0, UR4, RZ ;  /* 0x0000000400057c24 */ /* 0x020fe2000f8e02ff */
        /* <DEDUP_REMOVED lines=14> */
.L_x_21:
[----:B------:R-:W-:Y:S05]  /*0400*/  YIELD ;  /* 0x0000000000007946 */ /* 0x000fea0003800000 */
[----:B------:R-:W-:Y:S02]  /*0410*/  R2UR UR4, R8 ;  /* 0x00000000080472ca */ /* 0x000fe400000e0000 */
[----:B------:R-:W-:-:S13]  /*0420*/  R2UR UR5, R9 ;  /* 0x00000000090572ca */ /* 0x000fda00000e0000 */
[----:B------:R-:W2:Y:S04]  /*0430*/  LD.E.STRONG.GPU R5, desc[UR4][R2.64+0x4] ;  /* 0x0000040402057980 */ /* 0x000ea8000c10f900 */
[----:B--2---:R-:W-:Y:S01]  /*0440*/  CCTL.IVALL ;  /* 0x00000000ff00798f */ /* 0x004fe20002000000 */
[----:B------:R-:W-:-:S04]  /*0450*/  LOP3.LUT R5, R5, R0, RZ, 0x3c, !PT ;  /* 0x0000000005057212 */ /* 0x000fc800078e3cff */
[----:B------:R-:W-:-:S13]  /*0460*/  ISETP.GT.AND P0, PT, R5, -0x1, PT ;  /* 0xffffffff0500780c */ /* 0x000fda0003f04270 */
[----:B------:R-:W-:Y:S05]  /*0470*/  @P0 BRA `(.L_x_21) ;  /* 0xfffffffc00e00947 */ /* 0x000fea000383ffff */
.L_x_20:
[----:B------:R-:W-:Y:S05]  /*0480*/  BSYNC B0 ;  /* 0x0000000000007941 */ /* 0x000fea0003800000 */
.L_x_19:
[----:B------:R-:W-:-:S03]  /*0490*/  UMOV UR4, 0xffffffff ;  /* 0xffffffff00047882 */ /* 0x000fc60000000000 */
[----:B------:R-:W-:Y:S05]  /*04a0*/  BRA.DIV UR4, `(.L_x_22) ;  /* 0x0000000204287947 */ /* 0x000fea000b800000 */
[----:B------:R-:W-:Y:S06]  /*04b0*/  BAR.SYNC.DEFER_BLOCKING 0x0 ;  /* 0x0000000000007b1d */ /* 0x000fec0000010000 */
.L_x_26:
[----:B------:R-:W-:Y:S01]  /*04c0*/  MOV R0, 0x0 ;  /* 0x0000000000007802 */ /* 0x000fe20000000f00 */
[----:B------:R-:W0:Y:S01]  /*04d0*/  LDCU.64 UR4, c[0x4][0x8] ;  /* 0x01000100ff0477ac */ /* 0x000e220008000a00 */
[----:B------:R-:W-:Y:S02]  /*04e0*/  CS2R R6, SRZ ;  /* 0x0000000000067805 */ /* 0x000fe4000001ff00 */
[----:B------:R1:W2:Y:S01]  /*04f0*/  LDC.64 R2, c[0x4][R0] ;  /* 0x0100000000027b82 */ /* 0x0002a20000000a00 */
[----:B0-----:R-:W-:Y:S02]  /*0500*/  IMAD.U32 R4, RZ, RZ, UR4 ;  /* 0x00000004ff047e24 */ /* 0x001fe4000f8e00ff */
[----:B-1----:R-:W-:-:S07]  /*0510*/  IMAD.U32 R5, RZ, RZ, UR5 ;  /* 0x00000005ff057e24 */ /* 0x002fce000f8e00ff */
[----:B------:R-:W-:-:S07]  /*0520*/  LEPC R20, `(.L_x_23) ;  /* 0x000000001014794e */ /* 0x000fce0000000000 */
[----:B--2---:R-:W-:Y:S05]  /*0530*/  CALL.ABS.NOINC R2 ;  /* 0x0000000002007343 */ /* 0x004fea0003c00000 */
.L_x_23:
[----:B------:R-:W-:Y:S05]  /*0540*/  EXIT ;  /* 0x000000000000794d */ /* 0x000fea0003800000 */
.L_x_22:
        /* <DEDUP_REMOVED lines=10> */
.L_x_25:
[----:B------:R-:W-:Y:S05]  /*05f0*/  BSYNC B0 ;  /* 0x0000000000007941 */ /* 0x000fea0003800000 */
.L_x_24:
[----:B------:R-:W-:Y:S05]  /*0600*/  BRA `(.L_x_26) ;  /* 0xfffffffc00ac7947 */ /* 0x000fea000383ffff */
.L_x_27:
        /* <DEDUP_REMOVED lines=15> */
.L_x_29:


//--------------------- .nv.global.init           --------------------------
	.section	.nv.global.init,"aw",@progbits
.nv.global.init:
	.type		$str,@object
	.size		$str,($str$1 - $str)
$str:
        /*0000*/ 	.byte	0x6b, 0x65, 0x72, 0x6e, 0x65, 0x6c, 0x5f, 0x31, 0x20, 0x72, 0x75, 0x6e, 0x0a, 0x00
	.type		$str$1,@object
	.size		$str$1,(.L_1 - $str$1)
$str$1:
        /*000e*/ 	.byte	0x6b, 0x65, 0x72, 0x6e, 0x65, 0x6c, 0x5f, 0x32, 0x20, 0x72, 0x75, 0x6e, 0x0a, 0x00
.L_1:


//--------------------- .nv.shared.reserved.0     --------------------------
	.section	.nv.shared.reserved.0,"aw",@nobits
	.weak		__nv_reservedSMEM_offset_0_alias
	.size		__nv_reservedSMEM_offset_0_alias, 0, 64
	.other		__nv_reservedSMEM_offset_0_alias,@"STO_CUDA_RESERVED_SHARED STV_DEFAULT"
__nv_reservedSMEM_offset_0_alias:
	.zero		0
	.zero		64


//--------------------- .nv.constant0._Z8kernel_2v --------------------------
	.section	.nv.constant0._Z8kernel_2v,"a",@progbits
	.sectionflags	@""
	.align	4
.nv.constant0._Z8kernel_2v:
	.zero		896


//--------------------- .nv.constant0._Z8kernel_1v --------------------------
	.section	.nv.constant0._Z8kernel_1v,"a",@progbits
	.sectionflags	@""
	.align	4
.nv.constant0._Z8kernel_1v:
	.zero		896


//--------------------- SYMBOLS --------------------------

	.type		.nv.reservedSmem.offset0,@object
	.size		.nv.reservedSmem.offset0,0x4
	.type		vprintf,@function
